//
// Generated by NVIDIA NVVM Compiler
//
// Compiler Build ID: CL-36424714
// Cuda compilation tools, release 13.0, V13.0.88
// Based on NVVM 20.0.0
//

.version 9.0
.target sm_100
.address_size 64

	// .globl	_Z8reduce32PdS_

.visible .entry _Z8reduce32PdS_(
	.param .u64 .ptr .align 1 _Z8reduce32PdS__param_0,
	.param .u64 .ptr .align 1 _Z8reduce32PdS__param_1
)
{
	.reg .pred 	%p<12>;
	.reg .b32 	%r<22>;
	.reg .b64 	%rd<7>;
	.reg .b64 	%fd<12>;

	ld.param.u64 	%rd2, [_Z8reduce32PdS__param_0];
	ld.param.u64 	%rd1, [_Z8reduce32PdS__param_1];
	cvta.to.global.u64 	%rd3, %rd2;
	mov.u32 	%r21, %tid.x;
	mul.wide.u32 	%rd4, %r21, 8;
	add.s64 	%rd5, %rd3, %rd4;
	ld.global.f64 	%fd2, [%rd5];
	// begin inline asm
	mov.b64 {%r1,%r2}, %fd2;
	// end inline asm
	shfl.sync.down.b32	%r4|%p1, %r2, 16, 31, -1;
	shfl.sync.down.b32	%r3|%p2, %r1, 16, 31, -1;
	// begin inline asm
	mov.b64 %fd3, {%r3,%r4};
	// end inline asm
	add.f64 	%fd4, %fd2, %fd3;
	// begin inline asm
	mov.b64 {%r5,%r6}, %fd4;
	// end inline asm
	shfl.sync.down.b32	%r8|%p3, %r6, 8, 31, -1;
	shfl.sync.down.b32	%r7|%p4, %r5, 8, 31, -1;
	// begin inline asm
	mov.b64 %fd5, {%r7,%r8};
	// end inline asm
	add.f64 	%fd6, %fd4, %fd5;
	// begin inline asm
	mov.b64 {%r9,%r10}, %fd6;
	// end inline asm
	shfl.sync.down.b32	%r12|%p5, %r10, 4, 31, -1;
	shfl.sync.down.b32	%r11|%p6, %r9, 4, 31, -1;
	// begin inline asm
	mov.b64 %fd7, {%r11,%r12};
	// end inline asm
	add.f64 	%fd8, %fd6, %fd7;
	// begin inline asm
	mov.b64 {%r13,%r14}, %fd8;
	// end inline asm
	shfl.sync.down.b32	%r16|%p7, %r14, 2, 31, -1;
	shfl.sync.down.b32	%r15|%p8, %r13, 2, 31, -1;
	// begin inline asm
	mov.b64 %fd9, {%r15,%r16};
	// end inline asm
	add.f64 	%fd10, %fd8, %fd9;
	// begin inline asm
	mov.b64 {%r17,%r18}, %fd10;
	// end inline asm
	shfl.sync.down.b32	%r20|%p9, %r18, 1, 31, -1;
	shfl.sync.down.b32	%r19|%p10, %r17, 1, 31, -1;
	// begin inline asm
	mov.b64 %fd11, {%r19,%r20};
	// end inline asm
	add.f64 	%fd1, %fd10, %fd11;
	setp.ne.s32 	%p11, %r21, 0;
	@%p11 bra 	$L__BB0_2;
	cvta.to.global.u64 	%rd6, %rd1;
	st.global.f64 	[%rd6], %fd1;
$L__BB0_2:
	ret;

}


// ===== COMPILED SASS (sm_100) =====

	.target	sm_100

	.elftype	@"ET_EXEC"


//--------------------- .note.nv.tkinfo           --------------------------
	.section	.note.nv.tkinfo,"",@"SHT_NOTE"
	.sectionflags	@"SHF_NOTE_NV_TKINFO"
	.tkinfo
        /*0018*/ 	.word	0x00000002
        /*0030*/ 	.string	""
        /*0030*/ 	.string	"ptxas"
        /*0030*/ 	.string	"Cuda compilation tools, release 13.0, V13.0.88"
        /*0030*/ 	.string	"Build cuda_13.0.r13.0/compiler.36424714_0"
        /*0030*/ 	.string	"-arch sm_100 -m 64 "



//--------------------- .note.nv.cuinfo           --------------------------
	.section	.note.nv.cuinfo,"",@"SHT_NOTE"
	.sectionflags	@"SHF_NOTE_NV_CUINFO"
        /*0018*/ 	.short	0x0002
        /*001a*/ 	.short	0x0064
        /*001c*/ 	.short	0x0082
	.zero		2


//--------------------- .nv.info                  --------------------------
	.section	.nv.info,"",@"SHT_CUDA_INFO"
	.align	4


	//----- nvinfo : EIATTR_REGCOUNT
	.align		4
        /*0000*/ 	.byte	0x04, 0x2f
        /*0002*/ 	.short	(.L_1 - .L_0)
	.align		4
.L_0:
        /*0004*/ 	.word	index@(_Z8reduce32PdS_)
        /*0008*/ 	.word	0x00000010


	//----- nvinfo : EIATTR_FRAME_SIZE
	.align		4
.L_1:
        /*000c*/ 	.byte	0x04, 0x11
        /*000e*/ 	.short	(.L_3 - .L_2)
	.align		4
.L_2:
        /*0010*/ 	.word	index@(_Z8reduce32PdS_)
        /*0014*/ 	.word	0x00000000


	//----- nvinfo : EIATTR_MIN_STACK_SIZE
	.align		4
.L_3:
        /*0018*/ 	.byte	0x04, 0x12
        /*001a*/ 	.short	(.L_5 - .L_4)
	.align		4
.L_4:
        /*001c*/ 	.word	index@(_Z8reduce32PdS_)
        /*0020*/ 	.word	0x00000000
.L_5:


//--------------------- .nv.compat                --------------------------
	.section	.nv.compat,"",@"SHT_CUDA_COMPAT_INFO"
	.align	4
        /*0000*/ 	.byte	0x02, 0x09, 0x00, 0x00, 0x02, 0x02, 0x01, 0x00, 0x02, 0x05, 0x05, 0x00, 0x03, 0x07, 0x01, 0x01
        /*0010*/ 	.byte	0x02, 0x03, 0x00, 0x00, 0x02, 0x06, 0x01, 0x00, 0x04, 0x0b, 0x08, 0x00, 0x01, 0x00, 0x00, 0x00
        /*0020*/ 	.byte	0x00, 0x00, 0x00, 0x00


//--------------------- .nv.info._Z8reduce32PdS_  --------------------------
	.section	.nv.info._Z8reduce32PdS_,"",@"SHT_CUDA_INFO"
	.sectionflags	@""
	.align	4


	//----- nvinfo : EIATTR_CUDA_API_VERSION
	.align		4
        /*0000*/ 	.byte	0x04, 0x37
        /*0002*/ 	.short	(.L_7 - .L_6)
.L_6:
        /*0004*/ 	.word	0x00000082


	//----- nvinfo : EIATTR_KPARAM_INFO
	.align		4
.L_7:
        /*0008*/ 	.byte	0x04, 0x17
        /*000a*/ 	.short	(.L_9 - .L_8)
.L_8:
        /*000c*/ 	.word	0x00000000
        /*0010*/ 	.short	0x0001
        /*0012*/ 	.short	0x0008
        /*0014*/ 	.byte	0x00, 0xf5, 0x21, 0x00


	//----- nvinfo : EIATTR_KPARAM_INFO
	.align		4
.L_9:
        /*0018*/ 	.byte	0x04, 0x17
        /*001a*/ 	.short	(.L_11 - .L_10)
.L_10:
        /*001c*/ 	.word	0x00000000
        /*0020*/ 	.short	0x0000
        /*0022*/ 	.short	0x0000
        /*0024*/ 	.byte	0x00, 0xf5, 0x21, 0x00


	//----- nvinfo : EIATTR_SPARSE_MMA_MASK
	.align		4
.L_11:
        /*0028*/ 	.byte	0x03, 0x50
        /*002a*/ 	.short	0x0000


	//----- nvinfo : EIATTR_MAXREG_COUNT
	.align		4
        /*002c*/ 	.byte	0x03, 0x1b
        /*002e*/ 	.short	0x00ff


	//----- nvinfo : EIATTR_MERCURY_ISA_VERSION
	.align		4
        /*0030*/ 	.byte	0x03, 0x5f
        /*0032*/ 	.short	0x0101


	//----- nvinfo : EIATTR_COOP_GROUP_MASK_REGIDS
	.align		4
        /*0034*/ 	.byte	0x04, 0x29
        /*0036*/ 	.short	(.L_13 - .L_12)


	//   ....[0]....
.L_12:
        /*0038*/ 	.word	0xffffffff


	//   ....[1]....
        /*003c*/ 	.word	0xffffffff


	//   ....[2]....
        /*0040*/ 	.word	0xffffffff


	//   ....[3]....
        /*0044*/ 	.word	0xffffffff


	//   ....[4]....
        /*0048*/ 	.word	0xffffffff


	//   ....[5]....
        /*004c*/ 	.word	0xffffffff


	//   ....[6]....
        /*0050*/ 	.word	0xffffffff


	//   ....[7]....
        /*0054*/ 	.word	0xffffffff


	//   ....[8]....
        /*0058*/ 	.word	0xffffffff


	//   ....[9]....
        /*005c*/ 	.word	0xffffffff


	//----- nvinfo : EIATTR_COOP_GROUP_INSTR_OFFSETS
	.align		4
.L_13:
        /*0060*/ 	.byte	0x04, 0x28
        /*0062*/ 	.short	(.L_15 - .L_14)


	//   ....[0]....
.L_14:
        /*0064*/ 	.word	0x00000070


	//   ....[1]....
        /*0068*/ 	.word	0x00000080


	//   ....[2]....
        /*006c*/ 	.word	0x000000a0


	//   ....[3]....
        /*0070*/ 	.word	0x000000b0


	//   ....[4]....
        /*0074*/ 	.word	0x000000d0


	//   ....[5]....
        /*0078*/ 	.word	0x000000e0


	//   ....[6]....
        /*007c*/ 	.word	0x00000100


	//   ....[7]....
        /*0080*/ 	.word	0x00000110


	//   ....[8]....
        /*0084*/ 	.word	0x00000130


	//   ....[9]....
        /*0088*/ 	.word	0x00000140


	//----- nvinfo : EIATTR_VRC_CTA_INIT_COUNT
	.align		4
.L_15:
        /*008c*/ 	.byte	0x02, 0x4a
	.zero		1
	.zero		1


	//----- nvinfo : EIATTR_EXIT_INSTR_OFFSETS
	.align		4
        /*0090*/ 	.byte	0x04, 0x1c
        /*0092*/ 	.short	(.L_17 - .L_16)


	//   ....[0]....
.L_16:
        /*0094*/ 	.word	0x00000150


	//   ....[1]....
        /*0098*/ 	.word	0x00000190


	//----- nvinfo : EIATTR_CBANK_PARAM_SIZE
	.align		4
.L_17:
        /*009c*/ 	.byte	0x03, 0x19
        /*009e*/ 	.short	0x0010


	//----- nvinfo : EIATTR_PARAM_CBANK
	.align		4
        /*00a0*/ 	.byte	0x04, 0x0a
        /*00a2*/ 	.short	(.L_19 - .L_18)
	.align		4
.L_18:
        /*00a4*/ 	.word	index@(.nv.constant0._Z8reduce32PdS_)
        /*00a8*/ 	.short	0x0380
        /*00aa*/ 	.short	0x0010


	//----- nvinfo : EIATTR_SW_WAR
	.align		4
.L_19:
        /*00ac*/ 	.byte	0x04, 0x36
        /*00ae*/ 	.short	(.L_21 - .L_20)
.L_20:
        /*00b0*/ 	.word	0x00000008
.L_21:


//--------------------- .nv.callgraph             --------------------------
	.section	.nv.callgraph,"",@"SHT_CUDA_CALLGRAPH"
	.align	4
	.sectionentsize	8
	.align		4
        /*0000*/ 	.word	0x00000000
	.align		4
        /*0004*/ 	.word	0xffffffff
	.align		4
        /*0008*/ 	.word	0x00000000
	.align		4
        /*000c*/ 	.word	0xfffffffe
	.align		4
        /*0010*/ 	.word	0x00000000
	.align		4
        /*0014*/ 	.word	0xfffffffd
	.align		4
        /*0018*/ 	.word	0x00000000
	.align		4
        /*001c*/ 	.word	0xfffffffc


//--------------------- .text._Z8reduce32PdS_     --------------------------
	.section	.text._Z8reduce32PdS_,"ax",@progbits
	.align	128
        .global         _Z8reduce32PdS_
        .type           _Z8reduce32PdS_,@function
        .size           _Z8reduce32PdS_,(.L_x_1 - _Z8reduce32PdS_)
        .other          _Z8reduce32PdS_,@"STO_CUDA_ENTRY STV_DEFAULT"
_Z8reduce32PdS_:
.text._Z8reduce32PdS_:
[----:B------:R-:W-:Y:S01]  /*0000*/  LDC R1, c[0x0][0x37c] ;  /* 0x0000df00ff017b82 */ /* 0x000fe20000000800 */
[----:B------:R-:W0:Y:S07]  /*0010*/  S2R R13, SR_TID.X ;  /* 0x00000000000d7919 */ /* 0x000e2e0000002100 */
[----:B------:R-:W0:Y:S01]  /*0020*/  LDC.64 R2, c[0x0][0x380] ;  /* 0x0000e000ff027b82 */ /* 0x000e220000000a00 */
[----:B------:R-:W1:Y:S01]  /*0030*/  LDCU.64 UR4, c[0x0][0x358] ;  /* 0x00006b00ff0477ac */ /* 0x000e620008000a00 */
[----:B0-----:R-:W-:-:S06]  /*0040*/  IMAD.WIDE.U32 R2, R13, 0x8, R2 ;  /* 0x000000080d027825 */ /* 0x001fcc00078e0002 */
[----:B-1----:R-:W2:Y:S01]  /*0050*/  LDG.E.64 R2, desc[UR4][R2.64] ;  /* 0x0000000402027981 */ /* 0x002ea2000c1e1b00 */
[----:B------:R-:W-:-:S03]  /*0060*/  ISETP.NE.AND P0, PT, R13, RZ, PT ;  /* 0x000000ff0d00720c */ /* 0x000fc60003f05270 */
[----:B--2---:R-:W-:Y:S04]  /*0070*/  SHFL.DOWN PT, R5, R3, 0x10, 0x1f ;  /* 0x0a001f0003057f89 */ /* 0x004fe800000e0000 */
[----:B------:R-:W0:Y:S02]  /*0080*/  SHFL.DOWN PT, R4, R2, 0x10, 0x1f ;  /* 0x0a001f0002047f89 */ /* 0x000e2400000e0000 */
[----:B0-----:R-:W-:-:S07]  /*0090*/  DADD R4, R2, R4 ;  /* 0x0000000002047229 */ /* 0x001fce0000000004 */
[----:B------:R-:W-:Y:S04]  /*00a0*/  SHFL.DOWN PT, R7, R5, 0x8, 0x1f ;  /* 0x09001f0005077f89 */ /* 0x000fe800000e0000 */
        /* <DEDUP_REMOVED lines=8> */
[----:B------:R0:W1:Y:S04]  /*0130*/  SHFL.DOWN PT, R3, R11, 0x1, 0x1f ;  /* 0x08201f000b037f89 */ /* 0x00006800000e0000 */
[----:B------:R0:W2:Y:S01]  /*0140*/  SHFL.DOWN PT, R2, R10, 0x1, 0x1f ;  /* 0x08201f000a027f89 */ /* 0x0000a200000e0000 */
[----:B------:R-:W-:Y:S05]  /*0150*/  @P0 EXIT ;  /* 0x000000000000094d */ /* 0x000fea0003800000 */
[----:B------:R-:W3:Y:S01]  /*0160*/  LDC.64 R4, c[0x0][0x388] ;  /* 0x0000e200ff047b82 */ /* 0x000ee20000000a00 */
[----:B-12---:R-:W-:-:S07]  /*0170*/  DADD R2, R10, R2 ;  /* 0x000000000a027229 */ /* 0x006fce0000000002 */
[----:B---3--:R-:W-:Y:S01]  /*0180*/  STG.E.64 desc[UR4][R4.64], R2 ;  /* 0x0000000204007986 */ /* 0x008fe2000c101b04 */
[----:B------:R-:W-:Y:S05]  /*0190*/  EXIT ;  /* 0x000000000000794d */ /* 0x000fea0003800000 */
.L_x_0:
[----:B------:R-:W-:-:S00]  /*01a0*/  BRA `(.L_x_0) ;  /* 0xfffffffc00fc7947 */ /* 0x000fc0000383ffff */
[----:B------:R-:W-:-:S00]  /*01b0*/  NOP ;  /* 0x0000000000007918 */ /* 0x000fc00000000000 */
        /* <DEDUP_REMOVED lines=12> */
.L_x_1:


//--------------------- .nv.shared.reserved.0     --------------------------
	.section	.nv.shared.reserved.0,"aw",@nobits
	.weak		__nv_reservedSMEM_offset_0_alias
	.size		__nv_reservedSMEM_offset_0_alias, 0, 64
	.other		__nv_reservedSMEM_offset_0_alias,@"STO_CUDA_RESERVED_SHARED STV_DEFAULT"
__nv_reservedSMEM_offset_0_alias:
	.zero		0
	.zero		64


//--------------------- .nv.constant0._Z8reduce32PdS_ --------------------------
	.section	.nv.constant0._Z8reduce32PdS_,"a",@progbits
	.sectionflags	@""
	.align	4
.nv.constant0._Z8reduce32PdS_:
	.zero		912


//--------------------- SYMBOLS --------------------------

	.type		.nv.reservedSmem.offset0,@object
	.size		.nv.reservedSmem.offset0,0x4
